//
// Generated by NVIDIA NVVM Compiler
//
// Compiler Build ID: CL-36424714
// Cuda compilation tools, release 13.0, V13.0.88
// Based on NVVM 20.0.0
//

.version 9.0
.target sm_100
.address_size 64

.extern .func  (.param .b32 func_retval0) vprintf
(
	.param .b64 vprintf_param_0,
	.param .b64 vprintf_param_1
)
;
.global .align 1 .b8 $str[105] = {103, 114, 105, 100, 68, 105, 109, 58, 40, 37, 100, 44, 37, 100, 44, 37, 100, 41, 44, 32, 98, 108, 111, 99, 107, 68, 105, 109, 58, 40, 37, 100, 44, 37, 100, 44, 37, 100, 41, 44, 116, 104, 114, 101, 97, 100, 73, 100, 120, 58, 40, 37, 100, 44, 37, 100, 44, 37, 100, 41, 44, 32, 98, 108, 111, 99, 107, 73, 100, 120, 58, 40, 37, 100, 44, 37, 100, 44, 37, 100, 41, 44, 116, 104, 114, 101, 97, 100, 73, 100, 120, 79, 102, 71, 114, 105, 100, 58, 37, 108, 108, 100, 46, 10};

.entry _Z10checkIndexv()
{
	.local .align 8 .b8 	__local_depot0[56];
	.reg .b64 	%SP;
	.reg .b64 	%SPL;
	.reg .b32 	%r<21>;
	.reg .b64 	%rd<8>;

	mov.u64 	%SPL, __local_depot0;
	cvta.local.u64 	%SP, %SPL;
	add.u64 	%rd1, %SP, 0;
	add.u64 	%rd2, %SPL, 0;
	mov.u32 	%r1, %nctaid.x;
	mov.u32 	%r2, %nctaid.y;
	mov.u32 	%r3, %nctaid.z;
	mov.u32 	%r4, %ntid.x;
	mov.u32 	%r5, %ntid.y;
	mov.u32 	%r6, %ntid.z;
	mov.u32 	%r7, %tid.x;
	mov.u32 	%r8, %tid.y;
	mov.u32 	%r9, %tid.z;
	mov.u32 	%r10, %ctaid.x;
	mov.u32 	%r11, %ctaid.y;
	mov.u32 	%r12, %ctaid.z;
	mul.lo.s32 	%r13, %r4, %r5;
	mul.lo.s32 	%r14, %r13, %r6;
	mad.lo.s32 	%r15, %r2, %r12, %r11;
	mad.lo.s32 	%r16, %r15, %r1, %r10;
	mad.lo.s32 	%r17, %r5, %r9, %r8;
	mad.lo.s32 	%r18, %r17, %r4, %r7;
	cvt.u64.u32 	%rd3, %r18;
	mul.wide.u32 	%rd4, %r16, %r14;
	add.s64 	%rd5, %rd4, %rd3;
	st.local.v2.u32 	[%rd2], {%r1, %r2};
	st.local.v2.u32 	[%rd2+8], {%r3, %r4};
	st.local.v2.u32 	[%rd2+16], {%r5, %r6};
	st.local.v2.u32 	[%rd2+24], {%r7, %r8};
	st.local.v2.u32 	[%rd2+32], {%r9, %r10};
	st.local.v2.u32 	[%rd2+40], {%r11, %r12};
	st.local.u64 	[%rd2+48], %rd5;
	mov.u64 	%rd6, $str;
	cvta.global.u64 	%rd7, %rd6;
	{ // callseq 0, 0
	.param .b64 param0;
	st.param.b64 	[param0], %rd7;
	.param .b64 param1;
	st.param.b64 	[param1], %rd1;
	.param .b32 retval0;
	call.uni (retval0), 
	vprintf, 
	(
	param0, 
	param1
	);
	ld.param.b32 	%r19, [retval0];
	} // callseq 0
	ret;

}
	// .globl	_Z17sumArraysOnDevicePfS_S_
.visible .entry _Z17sumArraysOnDevicePfS_S_(
	.param .u64 .ptr .align 1 _Z17sumArraysOnDevicePfS_S__param_0,
	.param .u64 .ptr .align 1 _Z17sumArraysOnDevicePfS_S__param_1,
	.param .u64 .ptr .align 1 _Z17sumArraysOnDevicePfS_S__param_2
)
{
	.reg .b32 	%r<18>;
	.reg .b32 	%f<4>;
	.reg .b64 	%rd<14>;

	ld.param.u64 	%rd1, [_Z17sumArraysOnDevicePfS_S__param_0];
	ld.param.u64 	%rd2, [_Z17sumArraysOnDevicePfS_S__param_1];
	ld.param.u64 	%rd3, [_Z17sumArraysOnDevicePfS_S__param_2];
	cvta.to.global.u64 	%rd4, %rd3;
	cvta.to.global.u64 	%rd5, %rd2;
	cvta.to.global.u64 	%rd6, %rd1;
	mov.u32 	%r1, %ntid.x;
	mov.u32 	%r2, %ntid.y;
	mul.lo.s32 	%r3, %r1, %r2;
	mov.u32 	%r4, %ntid.z;
	mul.lo.s32 	%r5, %r3, %r4;
	mov.u32 	%r6, %ctaid.x;
	mov.u32 	%r7, %ctaid.y;
	mov.u32 	%r8, %nctaid.x;
	mov.u32 	%r9, %ctaid.z;
	mov.u32 	%r10, %nctaid.y;
	mad.lo.s32 	%r11, %r10, %r9, %r7;
	mad.lo.s32 	%r12, %r11, %r8, %r6;
	mov.u32 	%r13, %tid.x;
	mov.u32 	%r14, %tid.y;
	mov.u32 	%r15, %tid.z;
	mad.lo.s32 	%r16, %r2, %r15, %r14;
	mad.lo.s32 	%r17, %r16, %r1, %r13;
	cvt.u64.u32 	%rd7, %r17;
	mul.wide.u32 	%rd8, %r12, %r5;
	add.s64 	%rd9, %rd8, %rd7;
	shl.b64 	%rd10, %rd9, 2;
	add.s64 	%rd11, %rd6, %rd10;
	ld.global.f32 	%f1, [%rd11];
	add.s64 	%rd12, %rd5, %rd10;
	ld.global.f32 	%f2, [%rd12];
	add.f32 	%f3, %f1, %f2;
	add.s64 	%rd13, %rd4, %rd10;
	st.global.f32 	[%rd13], %f3;
	ret;

}
.entry _Z17sumArraysOnDevicePfS_S_i(
	.param .u64 .ptr .align 1 _Z17sumArraysOnDevicePfS_S_i_param_0,
	.param .u64 .ptr .align 1 _Z17sumArraysOnDevicePfS_S_i_param_1,
	.param .u64 .ptr .align 1 _Z17sumArraysOnDevicePfS_S_i_param_2,
	.param .u32 _Z17sumArraysOnDevicePfS_S_i_param_3
)
{
	.reg .pred 	%p<2>;
	.reg .b32 	%r<18>;
	.reg .b32 	%f<4>;
	.reg .b64 	%rd<15>;

	ld.param.u64 	%rd2, [_Z17sumArraysOnDevicePfS_S_i_param_0];
	ld.param.u64 	%rd3, [_Z17sumArraysOnDevicePfS_S_i_param_1];
	ld.param.u64 	%rd4, [_Z17sumArraysOnDevicePfS_S_i_param_2];
	ld.param.s32 	%rd5, [_Z17sumArraysOnDevicePfS_S_i_param_3];
	mov.u32 	%r1, %ntid.x;
	mov.u32 	%r2, %ntid.y;
	mul.lo.s32 	%r3, %r1, %r2;
	mov.u32 	%r4, %ntid.z;
	mul.lo.s32 	%r5, %r3, %r4;
	mov.u32 	%r6, %ctaid.x;
	mov.u32 	%r7, %ctaid.y;
	mov.u32 	%r8, %nctaid.x;
	mov.u32 	%r9, %ctaid.z;
	mov.u32 	%r10, %nctaid.y;
	mad.lo.s32 	%r11, %r10, %r9, %r7;
	mad.lo.s32 	%r12, %r11, %r8, %r6;
	mov.u32 	%r13, %tid.x;
	mov.u32 	%r14, %tid.y;
	mov.u32 	%r15, %tid.z;
	mad.lo.s32 	%r16, %r2, %r15, %r14;
	mad.lo.s32 	%r17, %r16, %r1, %r13;
	cvt.u64.u32 	%rd6, %r17;
	mul.wide.u32 	%rd7, %r12, %r5;
	add.s64 	%rd1, %rd7, %rd6;
	setp.ge.u64 	%p1, %rd1, %rd5;
	@%p1 bra 	$L__BB2_2;
	cvta.to.global.u64 	%rd8, %rd2;
	cvta.to.global.u64 	%rd9, %rd3;
	cvta.to.global.u64 	%rd10, %rd4;
	shl.b64 	%rd11, %rd1, 2;
	add.s64 	%rd12, %rd8, %rd11;
	ld.global.f32 	%f1, [%rd12];
	add.s64 	%rd13, %rd9, %rd11;
	ld.global.f32 	%f2, [%rd13];
	add.f32 	%f3, %f1, %f2;
	add.s64 	%rd14, %rd10, %rd11;
	st.global.f32 	[%rd14], %f3;
$L__BB2_2:
	ret;

}
.entry _Z9warmingUpPfS_S_(
	.param .u64 .ptr .align 1 _Z9warmingUpPfS_S__param_0,
	.param .u64 .ptr .align 1 _Z9warmingUpPfS_S__param_1,
	.param .u64 .ptr .align 1 _Z9warmingUpPfS_S__param_2
)
{
	.reg .b32 	%r<18>;
	.reg .b32 	%f<4>;
	.reg .b64 	%rd<14>;

	ld.param.u64 	%rd1, [_Z9warmingUpPfS_S__param_0];
	ld.param.u64 	%rd2, [_Z9warmingUpPfS_S__param_1];
	ld.param.u64 	%rd3, [_Z9warmingUpPfS_S__param_2];
	cvta.to.global.u64 	%rd4, %rd3;
	cvta.to.global.u64 	%rd5, %rd2;
	cvta.to.global.u64 	%rd6, %rd1;
	mov.u32 	%r1, %ntid.x;
	mov.u32 	%r2, %ntid.y;
	mul.lo.s32 	%r3, %r1, %r2;
	mov.u32 	%r4, %ntid.z;
	mul.lo.s32 	%r5, %r3, %r4;
	mov.u32 	%r6, %ctaid.x;
	mov.u32 	%r7, %ctaid.y;
	mov.u32 	%r8, %nctaid.x;
	mov.u32 	%r9, %ctaid.z;
	mov.u32 	%r10, %nctaid.y;
	mad.lo.s32 	%r11, %r10, %r9, %r7;
	mad.lo.s32 	%r12, %r11, %r8, %r6;
	mov.u32 	%r13, %tid.x;
	mov.u32 	%r14, %tid.y;
	mov.u32 	%r15, %tid.z;
	mad.lo.s32 	%r16, %r2, %r15, %r14;
	mad.lo.s32 	%r17, %r16, %r1, %r13;
	cvt.u64.u32 	%rd7, %r17;
	mul.wide.u32 	%rd8, %r12, %r5;
	add.s64 	%rd9, %rd8, %rd7;
	shl.b64 	%rd10, %rd9, 2;
	add.s64 	%rd11, %rd6, %rd10;
	ld.global.f32 	%f1, [%rd11];
	add.s64 	%rd12, %rd5, %rd10;
	ld.global.f32 	%f2, [%rd12];
	add.f32 	%f3, %f1, %f2;
	add.s64 	%rd13, %rd4, %rd10;
	st.global.f32 	[%rd13], %f3;
	ret;

}
.entry _Z9warmingUpPfS_S_i(
	.param .u64 .ptr .align 1 _Z9warmingUpPfS_S_i_param_0,
	.param .u64 .ptr .align 1 _Z9warmingUpPfS_S_i_param_1,
	.param .u64 .ptr .align 1 _Z9warmingUpPfS_S_i_param_2,
	.param .u32 _Z9warmingUpPfS_S_i_param_3
)
{
	.reg .pred 	%p<2>;
	.reg .b32 	%r<18>;
	.reg .b32 	%f<4>;
	.reg .b64 	%rd<15>;

	ld.param.u64 	%rd2, [_Z9warmingUpPfS_S_i_param_0];
	ld.param.u64 	%rd3, [_Z9warmingUpPfS_S_i_param_1];
	ld.param.u64 	%rd4, [_Z9warmingUpPfS_S_i_param_2];
	ld.param.s32 	%rd5, [_Z9warmingUpPfS_S_i_param_3];
	mov.u32 	%r1, %ntid.x;
	mov.u32 	%r2, %ntid.y;
	mul.lo.s32 	%r3, %r1, %r2;
	mov.u32 	%r4, %ntid.z;
	mul.lo.s32 	%r5, %r3, %r4;
	mov.u32 	%r6, %ctaid.x;
	mov.u32 	%r7, %ctaid.y;
	mov.u32 	%r8, %nctaid.x;
	mov.u32 	%r9, %ctaid.z;
	mov.u32 	%r10, %nctaid.y;
	mad.lo.s32 	%r11, %r10, %r9, %r7;
	mad.lo.s32 	%r12, %r11, %r8, %r6;
	mov.u32 	%r13, %tid.x;
	mov.u32 	%r14, %tid.y;
	mov.u32 	%r15, %tid.z;
	mad.lo.s32 	%r16, %r2, %r15, %r14;
	mad.lo.s32 	%r17, %r16, %r1, %r13;
	cvt.u64.u32 	%rd6, %r17;
	mul.wide.u32 	%rd7, %r12, %r5;
	add.s64 	%rd1, %rd7, %rd6;
	setp.ge.u64 	%p1, %rd1, %rd5;
	@%p1 bra 	$L__BB4_2;
	cvta.to.global.u64 	%rd8, %rd2;
	cvta.to.global.u64 	%rd9, %rd3;
	cvta.to.global.u64 	%rd10, %rd4;
	shl.b64 	%rd11, %rd1, 2;
	add.s64 	%rd12, %rd8, %rd11;
	ld.global.f32 	%f1, [%rd12];
	add.s64 	%rd13, %rd9, %rd11;
	ld.global.f32 	%f2, [%rd13];
	add.f32 	%f3, %f1, %f2;
	add.s64 	%rd14, %rd10, %rd11;
	st.global.f32 	[%rd14], %f3;
$L__BB4_2:
	ret;

}


// ===== COMPILED SASS (sm_100) =====

	.target	sm_100

	.elftype	@"ET_EXEC"


//--------------------- .note.nv.tkinfo           --------------------------
	.section	.note.nv.tkinfo,"",@"SHT_NOTE"
	.sectionflags	@"SHF_NOTE_NV_TKINFO"
	.tkinfo
        /*0018*/ 	.word	0x00000002
        /*0030*/ 	.string	""
        /*0030*/ 	.string	"ptxas"
        /*0030*/ 	.string	"Cuda compilation tools, release 13.0, V13.0.88"
        /*0030*/ 	.string	"Build cuda_13.0.r13.0/compiler.36424714_0"
        /*0030*/ 	.string	"-arch sm_100 -m 64 "



//--------------------- .note.nv.cuinfo           --------------------------
	.section	.note.nv.cuinfo,"",@"SHT_NOTE"
	.sectionflags	@"SHF_NOTE_NV_CUINFO"
        /*0018*/ 	.short	0x0002
        /*001a*/ 	.short	0x0064
        /*001c*/ 	.short	0x0082
	.zero		2


//--------------------- .nv.info                  --------------------------
	.section	.nv.info,"",@"SHT_CUDA_INFO"
	.align	4


	//----- nvinfo : EIATTR_REGCOUNT
	.align		4
        /*0000*/ 	.byte	0x04, 0x2f
        /*0002*/ 	.short	(.L_2 - .L_1)
	.align		4
.L_1:
        /*0004*/ 	.word	index@(_Z10checkIndexv)
        /*0008*/ 	.word	0x00000018


	//----- nvinfo : EIATTR_FRAME_SIZE
	.align		4
.L_2:
        /*000c*/ 	.byte	0x04, 0x11
        /*000e*/ 	.short	(.L_4 - .L_3)
	.align		4
.L_3:
        /*0010*/ 	.word	index@(_Z10checkIndexv)
        /*0014*/ 	.word	0x00000038


	//----- nvinfo : EIATTR_REGCOUNT
	.align		4
.L_4:
        /*0018*/ 	.byte	0x04, 0x2f
        /*001a*/ 	.short	(.L_6 - .L_5)
	.align		4
.L_5:
        /*001c*/ 	.word	index@(_Z17sumArraysOnDevicePfS_S_)
        /*0020*/ 	.word	0x0000000c


	//----- nvinfo : EIATTR_FRAME_SIZE
	.align		4
.L_6:
        /*0024*/ 	.byte	0x04, 0x11
        /*0026*/ 	.short	(.L_8 - .L_7)
	.align		4
.L_7:
        /*0028*/ 	.word	index@(_Z17sumArraysOnDevicePfS_S_)
        /*002c*/ 	.word	0x00000000


	//----- nvinfo : EIATTR_REGCOUNT
	.align		4
.L_8:
        /*0030*/ 	.byte	0x04, 0x2f
        /*0032*/ 	.short	(.L_10 - .L_9)
	.align		4
.L_9:
        /*0034*/ 	.word	index@(_Z17sumArraysOnDevicePfS_S_i)
        /*0038*/ 	.word	0x0000000c


	//----- nvinfo : EIATTR_FRAME_SIZE
	.align		4
.L_10:
        /*003c*/ 	.byte	0x04, 0x11
        /*003e*/ 	.short	(.L_12 - .L_11)
	.align		4
.L_11:
        /*0040*/ 	.word	index@(_Z17sumArraysOnDevicePfS_S_i)
        /*0044*/ 	.word	0x00000000


	//----- nvinfo : EIATTR_REGCOUNT
	.align		4
.L_12:
        /*0048*/ 	.byte	0x04, 0x2f
        /*004a*/ 	.short	(.L_14 - .L_13)
	.align		4
.L_13:
        /*004c*/ 	.word	index@(_Z9warmingUpPfS_S_)
        /*0050*/ 	.word	0x0000000c


	//----- nvinfo : EIATTR_FRAME_SIZE
	.align		4
.L_14:
        /*0054*/ 	.byte	0x04, 0x11
        /*0056*/ 	.short	(.L_16 - .L_15)
	.align		4
.L_15:
        /*0058*/ 	.word	index@(_Z9warmingUpPfS_S_)
        /*005c*/ 	.word	0x00000000


	//----- nvinfo : EIATTR_REGCOUNT
	.align		4
.L_16:
        /*0060*/ 	.byte	0x04, 0x2f
        /*0062*/ 	.short	(.L_18 - .L_17)
	.align		4
.L_17:
        /*0064*/ 	.word	index@(_Z9warmingUpPfS_S_i)
        /*0068*/ 	.word	0x0000000c


	//----- nvinfo : EIATTR_FRAME_SIZE
	.align		4
.L_18:
        /*006c*/ 	.byte	0x04, 0x11
        /*006e*/ 	.short	(.L_20 - .L_19)
	.align		4
.L_19:
        /*0070*/ 	.word	index@(_Z9warmingUpPfS_S_i)
        /*0074*/ 	.word	0x00000000


	//----- nvinfo : EIATTR_MIN_STACK_SIZE
	.align		4
.L_20:
        /*0078*/ 	.byte	0x04, 0x12
        /*007a*/ 	.short	(.L_22 - .L_21)
	.align		4
.L_21:
        /*007c*/ 	.word	index@(_Z9warmingUpPfS_S_i)
        /*0080*/ 	.word	0x00000000


	//----- nvinfo : EIATTR_MIN_STACK_SIZE
	.align		4
.L_22:
        /*0084*/ 	.byte	0x04, 0x12
        /*0086*/ 	.short	(.L_24 - .L_23)
	.align		4
.L_23:
        /*0088*/ 	.word	index@(_Z9warmingUpPfS_S_)
        /*008c*/ 	.word	0x00000000


	//----- nvinfo : EIATTR_MIN_STACK_SIZE
	.align		4
.L_24:
        /*0090*/ 	.byte	0x04, 0x12
        /*0092*/ 	.short	(.L_26 - .L_25)
	.align		4
.L_25:
        /*0094*/ 	.word	index@(_Z17sumArraysOnDevicePfS_S_i)
        /*0098*/ 	.word	0x00000000


	//----- nvinfo : EIATTR_MIN_STACK_SIZE
	.align		4
.L_26:
        /*009c*/ 	.byte	0x04, 0x12
        /*009e*/ 	.short	(.L_28 - .L_27)
	.align		4
.L_27:
        /*00a0*/ 	.word	index@(_Z10checkIndexv)
        /*00a4*/ 	.word	0x00000038


	//----- nvinfo : EIATTR_MIN_STACK_SIZE
	.align		4
.L_28:
        /*00a8*/ 	.byte	0x04, 0x12
        /*00aa*/ 	.short	(.L_30 - .L_29)
	.align		4
.L_29:
        /*00ac*/ 	.word	index@(_Z17sumArraysOnDevicePfS_S_)
        /*00b0*/ 	.word	0x00000000
.L_30:


//--------------------- .nv.compat                --------------------------
	.section	.nv.compat,"",@"SHT_CUDA_COMPAT_INFO"
	.align	4
        /*0000*/ 	.byte	0x02, 0x09, 0x00, 0x00, 0x02, 0x02, 0x01, 0x00, 0x02, 0x05, 0x05, 0x00, 0x03, 0x07, 0x01, 0x01
        /*0010*/ 	.byte	0x02, 0x03, 0x00, 0x00, 0x02, 0x06, 0x01, 0x00, 0x04, 0x0b, 0x08, 0x00, 0x09, 0x00, 0x00, 0x00
        /*0020*/ 	.byte	0x00, 0x00, 0x00, 0x00


//--------------------- .nv.info._Z9warmingUpPfS_S_i --------------------------
	.section	.nv.info._Z9warmingUpPfS_S_i,"",@"SHT_CUDA_INFO"
	.sectionflags	@""
	.align	4


	//----- nvinfo : EIATTR_CUDA_API_VERSION
	.align		4
        /*0000*/ 	.byte	0x04, 0x37
        /*0002*/ 	.short	(.L_32 - .L_31)
.L_31:
        /*0004*/ 	.word	0x00000082


	//----- nvinfo : EIATTR_KPARAM_INFO
	.align		4
.L_32:
        /*0008*/ 	.byte	0x04, 0x17
        /*000a*/ 	.short	(.L_34 - .L_33)
.L_33:
        /*000c*/ 	.word	0x00000000
        /*0010*/ 	.short	0x0003
        /*0012*/ 	.short	0x0018
        /*0014*/ 	.byte	0x00, 0xf0, 0x11, 0x00


	//----- nvinfo : EIATTR_KPARAM_INFO
	.align		4
.L_34:
        /*0018*/ 	.byte	0x04, 0x17
        /*001a*/ 	.short	(.L_36 - .L_35)
.L_35:
        /*001c*/ 	.word	0x00000000
        /*0020*/ 	.short	0x0002
        /*0022*/ 	.short	0x0010
        /*0024*/ 	.byte	0x00, 0xf5, 0x21, 0x00


	//----- nvinfo : EIATTR_KPARAM_INFO
	.align		4
.L_36:
        /*0028*/ 	.byte	0x04, 0x17
        /*002a*/ 	.short	(.L_38 - .L_37)
.L_37:
        /*002c*/ 	.word	0x00000000
        /*0030*/ 	.short	0x0001
        /*0032*/ 	.short	0x0008
        /*0034*/ 	.byte	0x00, 0xf5, 0x21, 0x00


	//----- nvinfo : EIATTR_KPARAM_INFO
	.align		4
.L_38:
        /*0038*/ 	.byte	0x04, 0x17
        /*003a*/ 	.short	(.L_40 - .L_39)
.L_39:
        /*003c*/ 	.word	0x00000000
        /*0040*/ 	.short	0x0000
        /*0042*/ 	.short	0x0000
        /*0044*/ 	.byte	0x00, 0xf5, 0x21, 0x00


	//----- nvinfo : EIATTR_SPARSE_MMA_MASK
	.align		4
.L_40:
        /*0048*/ 	.byte	0x03, 0x50
        /*004a*/ 	.short	0x0000


	//----- nvinfo : EIATTR_MAXREG_COUNT
	.align		4
        /*004c*/ 	.byte	0x03, 0x1b
        /*004e*/ 	.short	0x00ff


	//----- nvinfo : EIATTR_MERCURY_ISA_VERSION
	.align		4
        /*0050*/ 	.byte	0x03, 0x5f
        /*0052*/ 	.short	0x0101


	//----- nvinfo : EIATTR_VRC_CTA_INIT_COUNT
	.align		4
        /*0054*/ 	.byte	0x02, 0x4a
	.zero		1
	.zero		1


	//----- nvinfo : EIATTR_EXIT_INSTR_OFFSETS
	.align		4
        /*0058*/ 	.byte	0x04, 0x1c
        /*005a*/ 	.short	(.L_42 - .L_41)


	//   ....[0]....
.L_41:
        /*005c*/ 	.word	0x00000180


	//   ....[1]....
        /*0060*/ 	.word	0x00000280


	//----- nvinfo : EIATTR_CBANK_PARAM_SIZE
	.align		4
.L_42:
        /*0064*/ 	.byte	0x03, 0x19
        /*0066*/ 	.short	0x001c


	//----- nvinfo : EIATTR_PARAM_CBANK
	.align		4
        /*0068*/ 	.byte	0x04, 0x0a
        /*006a*/ 	.short	(.L_44 - .L_43)
	.align		4
.L_43:
        /*006c*/ 	.word	index@(.nv.constant0._Z9warmingUpPfS_S_i)
        /*0070*/ 	.short	0x0380
        /*0072*/ 	.short	0x001c


	//----- nvinfo : EIATTR_SW_WAR
	.align		4
.L_44:
        /*0074*/ 	.byte	0x04, 0x36
        /*0076*/ 	.short	(.L_46 - .L_45)
.L_45:
        /*0078*/ 	.word	0x00000008
.L_46:


//--------------------- .nv.info._Z9warmingUpPfS_S_ --------------------------
	.section	.nv.info._Z9warmingUpPfS_S_,"",@"SHT_CUDA_INFO"
	.sectionflags	@""
	.align	4


	//----- nvinfo : EIATTR_CUDA_API_VERSION
	.align		4
        /*0000*/ 	.byte	0x04, 0x37
        /*0002*/ 	.short	(.L_48 - .L_47)
.L_47:
        /*0004*/ 	.word	0x00000082


	//----- nvinfo : EIATTR_KPARAM_INFO
	.align		4
.L_48:
        /*0008*/ 	.byte	0x04, 0x17
        /*000a*/ 	.short	(.L_50 - .L_49)
.L_49:
        /*000c*/ 	.word	0x00000000
        /*0010*/ 	.short	0x0002
        /*0012*/ 	.short	0x0010
        /*0014*/ 	.byte	0x00, 0xf5, 0x21, 0x00


	//----- nvinfo : EIATTR_KPARAM_INFO
	.align		4
.L_50:
        /*0018*/ 	.byte	0x04, 0x17
        /*001a*/ 	.short	(.L_52 - .L_51)
.L_51:
        /*001c*/ 	.word	0x00000000
        /*0020*/ 	.short	0x0001
        /*0022*/ 	.short	0x0008
        /*0024*/ 	.byte	0x00, 0xf5, 0x21, 0x00


	//----- nvinfo : EIATTR_KPARAM_INFO
	.align		4
.L_52:
        /*0028*/ 	.byte	0x04, 0x17
        /*002a*/ 	.short	(.L_54 - .L_53)
.L_53:
        /*002c*/ 	.word	0x00000000
        /*0030*/ 	.short	0x0000
        /*0032*/ 	.short	0x0000
        /*0034*/ 	.byte	0x00, 0xf5, 0x21, 0x00


	//----- nvinfo : EIATTR_SPARSE_MMA_MASK
	.align		4
.L_54:
        /*0038*/ 	.byte	0x03, 0x50
        /*003a*/ 	.short	0x0000


	//----- nvinfo : EIATTR_MAXREG_COUNT
	.align		4
        /*003c*/ 	.byte	0x03, 0x1b
        /*003e*/ 	.short	0x00ff


	//----- nvinfo : EIATTR_MERCURY_ISA_VERSION
	.align		4
        /*0040*/ 	.byte	0x03, 0x5f
        /*0042*/ 	.short	0x0101


	//----- nvinfo : EIATTR_VRC_CTA_INIT_COUNT
	.align		4
        /*0044*/ 	.byte	0x02, 0x4a
	.zero		1
	.zero		1


	//----- nvinfo : EIATTR_EXIT_INSTR_OFFSETS
	.align		4
        /*0048*/ 	.byte	0x04, 0x1c
        /*004a*/ 	.short	(.L_56 - .L_55)


	//   ....[0]....
.L_55:
        /*004c*/ 	.word	0x00000230


	//----- nvinfo : EIATTR_CBANK_PARAM_SIZE
	.align		4
.L_56:
        /*0050*/ 	.byte	0x03, 0x19
        /*0052*/ 	.short	0x0018


	//----- nvinfo : EIATTR_PARAM_CBANK
	.align		4
        /*0054*/ 	.byte	0x04, 0x0a
        /*0056*/ 	.short	(.L_58 - .L_57)
	.align		4
.L_57:
        /*0058*/ 	.word	index@(.nv.constant0._Z9warmingUpPfS_S_)
        /*005c*/ 	.short	0x0380
        /*005e*/ 	.short	0x0018


	//----- nvinfo : EIATTR_SW_WAR
	.align		4
.L_58:
        /*0060*/ 	.byte	0x04, 0x36
        /*0062*/ 	.short	(.L_60 - .L_59)
.L_59:
        /*0064*/ 	.word	0x00000008
.L_60:


//--------------------- .nv.info._Z17sumArraysOnDevicePfS_S_i --------------------------
	.section	.nv.info._Z17sumArraysOnDevicePfS_S_i,"",@"SHT_CUDA_INFO"
	.sectionflags	@""
	.align	4


	//----- nvinfo : EIATTR_CUDA_API_VERSION
	.align		4
        /*0000*/ 	.byte	0x04, 0x37
        /*0002*/ 	.short	(.L_62 - .L_61)
.L_61:
        /*0004*/ 	.word	0x00000082


	//----- nvinfo : EIATTR_KPARAM_INFO
	.align		4
.L_62:
        /*0008*/ 	.byte	0x04, 0x17
        /*000a*/ 	.short	(.L_64 - .L_63)
.L_63:
        /*000c*/ 	.word	0x00000000
        /*0010*/ 	.short	0x0003
        /*0012*/ 	.short	0x0018
        /*0014*/ 	.byte	0x00, 0xf0, 0x11, 0x00


	//----- nvinfo : EIATTR_KPARAM_INFO
	.align		4
.L_64:
        /*0018*/ 	.byte	0x04, 0x17
        /*001a*/ 	.short	(.L_66 - .L_65)
.L_65:
        /*001c*/ 	.word	0x00000000
        /*0020*/ 	.short	0x0002
        /*0022*/ 	.short	0x0010
        /*0024*/ 	.byte	0x00, 0xf5, 0x21, 0x00


	//----- nvinfo : EIATTR_KPARAM_INFO
	.align		4
.L_66:
        /*0028*/ 	.byte	0x04, 0x17
        /*002a*/ 	.short	(.L_68 - .L_67)
.L_67:
        /*002c*/ 	.word	0x00000000
        /*0030*/ 	.short	0x0001
        /*0032*/ 	.short	0x0008
        /*0034*/ 	.byte	0x00, 0xf5, 0x21, 0x00


	//----- nvinfo : EIATTR_KPARAM_INFO
	.align		4
.L_68:
        /*0038*/ 	.byte	0x04, 0x17
        /*003a*/ 	.short	(.L_70 - .L_69)
.L_69:
        /*003c*/ 	.word	0x00000000
        /*0040*/ 	.short	0x0000
        /*0042*/ 	.short	0x0000
        /*0044*/ 	.byte	0x00, 0xf5, 0x21, 0x00


	//----- nvinfo : EIATTR_SPARSE_MMA_MASK
	.align		4
.L_70:
        /*0048*/ 	.byte	0x03, 0x50
        /*004a*/ 	.short	0x0000


	//----- nvinfo : EIATTR_MAXREG_COUNT
	.align		4
        /*004c*/ 	.byte	0x03, 0x1b
        /*004e*/ 	.short	0x00ff


	//----- nvinfo : EIATTR_MERCURY_ISA_VERSION
	.align		4
        /*0050*/ 	.byte	0x03, 0x5f
        /*0052*/ 	.short	0x0101


	//----- nvinfo : EIATTR_VRC_CTA_INIT_COUNT
	.align		4
        /*0054*/ 	.byte	0x02, 0x4a
	.zero		1
	.zero		1


	//----- nvinfo : EIATTR_EXIT_INSTR_OFFSETS
	.align		4
        /*0058*/ 	.byte	0x04, 0x1c
        /*005a*/ 	.short	(.L_72 - .L_71)


	//   ....[0]....
.L_71:
        /*005c*/ 	.word	0x00000180


	//   ....[1]....
        /*0060*/ 	.word	0x00000280


	//----- nvinfo : EIATTR_CBANK_PARAM_SIZE
	.align		4
.L_72:
        /*0064*/ 	.byte	0x03, 0x19
        /*0066*/ 	.short	0x001c


	//----- nvinfo : EIATTR_PARAM_CBANK
	.align		4
        /*0068*/ 	.byte	0x04, 0x0a
        /*006a*/ 	.short	(.L_74 - .L_73)
	.align		4
.L_73:
        /*006c*/ 	.word	index@(.nv.constant0._Z17sumArraysOnDevicePfS_S_i)
        /*0070*/ 	.short	0x0380
        /*0072*/ 	.short	0x001c


	//----- nvinfo : EIATTR_SW_WAR
	.align		4
.L_74:
        /*0074*/ 	.byte	0x04, 0x36
        /*0076*/ 	.short	(.L_76 - .L_75)
.L_75:
        /*0078*/ 	.word	0x00000008
.L_76:


//--------------------- .nv.info._Z17sumArraysOnDevicePfS_S_ --------------------------
	.section	.nv.info._Z17sumArraysOnDevicePfS_S_,"",@"SHT_CUDA_INFO"
	.sectionflags	@""
	.align	4


	//----- nvinfo : EIATTR_CUDA_API_VERSION
	.align		4
        /*0000*/ 	.byte	0x04, 0x37
        /*0002*/ 	.short	(.L_78 - .L_77)
.L_77:
        /*0004*/ 	.word	0x00000082


	//----- nvinfo : EIATTR_KPARAM_INFO
	.align		4
.L_78:
        /*0008*/ 	.byte	0x04, 0x17
        /*000a*/ 	.short	(.L_80 - .L_79)
.L_79:
        /*000c*/ 	.word	0x00000000
        /*0010*/ 	.short	0x0002
        /*0012*/ 	.short	0x0010
        /*0014*/ 	.byte	0x00, 0xf5, 0x21, 0x00


	//----- nvinfo : EIATTR_KPARAM_INFO
	.align		4
.L_80:
        /*0018*/ 	.byte	0x04, 0x17
        /*001a*/ 	.short	(.L_82 - .L_81)
.L_81:
        /*001c*/ 	.word	0x00000000
        /*0020*/ 	.short	0x0001
        /*0022*/ 	.short	0x0008
        /*0024*/ 	.byte	0x00, 0xf5, 0x21, 0x00


	//----- nvinfo : EIATTR_KPARAM_INFO
	.align		4
.L_82:
        /*0028*/ 	.byte	0x04, 0x17
        /*002a*/ 	.short	(.L_84 - .L_83)
.L_83:
        /*002c*/ 	.word	0x00000000
        /*0030*/ 	.short	0x0000
        /*0032*/ 	.short	0x0000
        /*0034*/ 	.byte	0x00, 0xf5, 0x21, 0x00


	//----- nvinfo : EIATTR_SPARSE_MMA_MASK
	.align		4
.L_84:
        /*0038*/ 	.byte	0x03, 0x50
        /*003a*/ 	.short	0x0000


	//----- nvinfo : EIATTR_MAXREG_COUNT
	.align		4
        /*003c*/ 	.byte	0x03, 0x1b
        /*003e*/ 	.short	0x00ff


	//----- nvinfo : EIATTR_MERCURY_ISA_VERSION
	.align		4
        /*0040*/ 	.byte	0x03, 0x5f
        /*0042*/ 	.short	0x0101


	//----- nvinfo : EIATTR_VRC_CTA_INIT_COUNT
	.align		4
        /*0044*/ 	.byte	0x02, 0x4a
	.zero		1
	.zero		1


	//----- nvinfo : EIATTR_EXIT_INSTR_OFFSETS
	.align		4
        /*0048*/ 	.byte	0x04, 0x1c
        /*004a*/ 	.short	(.L_86 - .L_85)


	//   ....[0]....
.L_85:
        /*004c*/ 	.word	0x00000230


	//----- nvinfo : EIATTR_CBANK_PARAM_SIZE
	.align		4
.L_86:
        /*0050*/ 	.byte	0x03, 0x19
        /*0052*/ 	.short	0x0018


	//----- nvinfo : EIATTR_PARAM_CBANK
	.align		4
        /*0054*/ 	.byte	0x04, 0x0a
        /*0056*/ 	.short	(.L_88 - .L_87)
	.align		4
.L_87:
        /*0058*/ 	.word	index@(.nv.constant0._Z17sumArraysOnDevicePfS_S_)
        /*005c*/ 	.short	0x0380
        /*005e*/ 	.short	0x0018


	//----- nvinfo : EIATTR_SW_WAR
	.align		4
.L_88:
        /*0060*/ 	.byte	0x04, 0x36
        /*0062*/ 	.short	(.L_90 - .L_89)
.L_89:
        /*0064*/ 	.word	0x00000008
.L_90:


//--------------------- .nv.info._Z10checkIndexv  --------------------------
	.section	.nv.info._Z10checkIndexv,"",@"SHT_CUDA_INFO"
	.sectionflags	@""
	.align	4


	//----- nvinfo : EIATTR_CUDA_API_VERSION
	.align		4
        /*0000*/ 	.byte	0x04, 0x37
        /*0002*/ 	.short	(.L_92 - .L_91)
.L_91:
        /*0004*/ 	.word	0x00000082


	//----- nvinfo : EIATTR_SPARSE_MMA_MASK
	.align		4
.L_92:
        /*0008*/ 	.byte	0x03, 0x50
        /*000a*/ 	.short	0x0000


	//----- nvinfo : EIATTR_MAXREG_COUNT
	.align		4
        /*000c*/ 	.byte	0x03, 0x1b
        /*000e*/ 	.short	0x00ff


	//----- nvinfo : EIATTR_EXTERNS
	.align		4
        /*0010*/ 	.byte	0x04, 0x0f
        /*0012*/ 	.short	(.L_94 - .L_93)


	//   ....[0]....
	.align		4
.L_93:
        /*0014*/ 	.word	index@(vprintf)


	//----- nvinfo : EIATTR_MERCURY_ISA_VERSION
	.align		4
.L_94:
        /*0018*/ 	.byte	0x03, 0x5f
        /*001a*/ 	.short	0x0101


	//----- nvinfo : EIATTR_VRC_CTA_INIT_COUNT
	.align		4
        /*001c*/ 	.byte	0x02, 0x4a
	.zero		1
	.zero		1


	//----- nvinfo : EIATTR_SYSCALL_OFFSETS
	.align		4
        /*0020*/ 	.byte	0x04, 0x46
        /*0022*/ 	.short	(.L_96 - .L_95)


	//   ....[0]....
.L_95:
        /*0024*/ 	.word	0x00000270


	//----- nvinfo : EIATTR_EXIT_INSTR_OFFSETS
	.align		4
.L_96:
        /*0028*/ 	.byte	0x04, 0x1c
        /*002a*/ 	.short	(.L_98 - .L_97)


	//   ....[0]....
.L_97:
        /*002c*/ 	.word	0x00000280


	//----- nvinfo : EIATTR_SW_WAR
	.align		4
.L_98:
        /*0030*/ 	.byte	0x04, 0x36
        /*0032*/ 	.short	(.L_100 - .L_99)
.L_99:
        /*0034*/ 	.word	0x00000008
.L_100:


//--------------------- .nv.callgraph             --------------------------
	.section	.nv.callgraph,"",@"SHT_CUDA_CALLGRAPH"
	.align	4
	.sectionentsize	8
	.align		4
        /*0000*/ 	.word	0x00000000
	.align		4
        /*0004*/ 	.word	0xffffffff
	.align		4
        /*0008*/ 	.word	index@(_Z10checkIndexv)
	.align		4
        /*000c*/ 	.word	index@(vprintf)
	.align		4
        /*0010*/ 	.word	0x00000000
	.align		4
        /*0014*/ 	.word	0xfffffffe
	.align		4
        /*0018*/ 	.word	0x00000000
	.align		4
        /*001c*/ 	.word	0xfffffffd
	.align		4
        /*0020*/ 	.word	0x00000000
	.align		4
        /*0024*/ 	.word	0xfffffffc


//--------------------- .nv.constant4             --------------------------
	.section	.nv.constant4,"a",@progbits
	.align	8
	.align		8
.nv.constant4:
        /*0000*/ 	.dword	$str
	.align		8
        /*0008*/ 	.dword	vprintf


//--------------------- .text._Z9warmingUpPfS_S_i --------------------------
	.section	.text._Z9warmingUpPfS_S_i,"ax",@progbits
	.align	128
.text._Z9warmingUpPfS_S_i:
        .type           _Z9warmingUpPfS_S_i,@function
        .size           _Z9warmingUpPfS_S_i,(.L_x_6 - _Z9warmingUpPfS_S_i)
        .other          _Z9warmingUpPfS_S_i,@"STO_CUDA_ENTRY STV_DEFAULT"
_Z9warmingUpPfS_S_i:
[----:B------:R-:W-:Y:S01]  /*0000*/  LDC R1, c[0x0][0x37c] ;  /* 0x0000df00ff017b82 */ /* 0x000fe20000000800 */
[----:B------:R-:W0:Y:S01]  /*0010*/  S2R R2, SR_TID.Y ;  /* 0x0000000000027919 */ /* 0x000e220000002200 */
[----:B------:R-:W1:Y:S06]  /*0020*/  LDCU UR6, c[0x0][0x360] ;  /* 0x00006c00ff0677ac */ /* 0x000e6c0008000800 */
[----:B------:R-:W2:Y:S01]  /*0030*/  S2UR UR8, SR_CTAID.Y ;  /* 0x00000000000879c3 */ /* 0x000ea20000002600 */
[----:B------:R-:W0:Y:S01]  /*0040*/  S2R R9, SR_TID.Z ;  /* 0x0000000000097919 */ /* 0x000e220000002300 */
[----:B------:R-:W0:Y:S01]  /*0050*/  LDCU UR4, c[0x0][0x364] ;  /* 0x00006c80ff0477ac */ /* 0x000e220008000800 */
[----:B------:R-:W2:Y:S01]  /*0060*/  S2R R0, SR_CTAID.Z ;  /* 0x0000000000007919 */ /* 0x000ea20000002700 */
[----:B------:R-:W3:Y:S04]  /*0070*/  LDCU UR5, c[0x0][0x368] ;  /* 0x00006d00ff0577ac */ /* 0x000ee80008000800 */
[----:B------:R-:W4:Y:S01]  /*0080*/  LDC R5, c[0x0][0x370] ;  /* 0x0000dc00ff057b82 */ /* 0x000f220000000800 */
[----:B------:R-:W5:Y:S01]  /*0090*/  S2R R7, SR_TID.X ;  /* 0x0000000000077919 */ /* 0x000f620000002100 */
[----:B------:R-:W4:Y:S06]  /*00a0*/  LDCU UR9, c[0x0][0x398] ;  /* 0x00007300ff0977ac */ /* 0x000f2c0008000800 */
[----:B------:R-:W2:Y:S08]  /*00b0*/  LDC R3, c[0x0][0x374] ;  /* 0x0000dd00ff037b82 */ /* 0x000eb00000000800 */
[----:B------:R-:W4:Y:S01]  /*00c0*/  S2UR UR7, SR_CTAID.X ;  /* 0x00000000000779c3 */ /* 0x000f220000002500 */
[----:B0-----:R-:W-:Y:S01]  /*00d0*/  IMAD R2, R9, UR4, R2 ;  /* 0x0000000409027c24 */ /* 0x001fe2000f8e0202 */
[----:B-1----:R-:W-:-:S04]  /*00e0*/  UIMAD UR4, UR6, UR4, URZ ;  /* 0x00000004060472a4 */ /* 0x002fc8000f8e02ff */
[----:B---3--:R-:W-:Y:S01]  /*00f0*/  UIMAD UR4, UR4, UR5, URZ ;  /* 0x00000005040472a4 */ /* 0x008fe2000f8e02ff */
[----:B--2---:R-:W-:Y:S02]  /*0100*/  IMAD R0, R0, R3, UR8 ;  /* 0x0000000800007e24 */ /* 0x004fe4000f8e0203 */
[----:B-----5:R-:W-:Y:S02]  /*0110*/  IMAD R2, R2, UR6, R7 ;  /* 0x0000000602027c24 */ /* 0x020fe4000f8e0207 */
[----:B------:R-:W-:Y:S02]  /*0120*/  IMAD.MOV.U32 R3, RZ, RZ, RZ ;  /* 0x000000ffff037224 */ /* 0x000fe400078e00ff */
[----:B----4-:R-:W-:-:S04]  /*0130*/  IMAD R5, R0, R5, UR7 ;  /* 0x0000000700057e24 */ /* 0x010fc8000f8e0205 */
[----:B------:R-:W-:Y:S01]  /*0140*/  IMAD.WIDE.U32 R2, R5, UR4, R2 ;  /* 0x0000000405027c25 */ /* 0x000fe2000f8e0002 */
[----:B------:R-:W-:Y:S02]  /*0150*/  USHF.R.S32.HI UR4, URZ, 0x1f, UR9 ;  /* 0x0000001fff047899 */ /* 0x000fe40008011409 */
[----:B------:R-:W-:-:S04]  /*0160*/  ISETP.GE.U32.AND P0, PT, R2, UR9, PT ;  /* 0x0000000902007c0c */ /* 0x000fc8000bf06070 */
[----:B------:R-:W-:-:S13]  /*0170*/  ISETP.GE.U32.AND.EX P0, PT, R3, UR4, PT, P0 ;  /* 0x0000000403007c0c */ /* 0x000fda000bf06100 */
[----:B------:R-:W-:Y:S05]  /*0180*/  @P0 EXIT ;  /* 0x000000000000094d */ /* 0x000fea0003800000 */
[----:B------:R-:W0:Y:S01]  /*0190*/  LDCU.128 UR8, c[0x0][0x380] ;  /* 0x00007000ff0877ac */ /* 0x000e220008000c00 */
[C---:B------:R-:W-:Y:S01]  /*01a0*/  IMAD.SHL.U32 R6, R2.reuse, 0x4, RZ ;  /* 0x0000000402067824 */ /* 0x040fe200078e00ff */
[----:B------:R-:W-:Y:S01]  /*01b0*/  SHF.L.U64.HI R0, R2, 0x2, R3 ;  /* 0x0000000202007819 */ /* 0x000fe20000010203 */
[----:B------:R-:W1:Y:S01]  /*01c0*/  LDCU.64 UR4, c[0x0][0x358] ;  /* 0x00006b00ff0477ac */ /* 0x000e620008000a00 */
[----:B------:R-:W2:Y:S02]  /*01d0*/  LDCU.64 UR6, c[0x0][0x390] ;  /* 0x00007200ff0677ac */ /* 0x000ea40008000a00 */
[C---:B0-----:R-:W-:Y:S02]  /*01e0*/  IADD3 R4, P1, PT, R6.reuse, UR10, RZ ;  /* 0x0000000a06047c10 */ /* 0x041fe4000ff3e0ff */
[----:B------:R-:W-:Y:S02]  /*01f0*/  IADD3 R2, P0, PT, R6, UR8, RZ ;  /* 0x0000000806027c10 */ /* 0x000fe4000ff1e0ff */
[----:B------:R-:W-:-:S02]  /*0200*/  IADD3.X R5, PT, PT, R0, UR11, RZ, P1, !PT ;  /* 0x0000000b00057c10 */ /* 0x000fc40008ffe4ff */
[----:B------:R-:W-:-:S04]  /*0210*/  IADD3.X R3, PT, PT, R0, UR9, RZ, P0, !PT ;  /* 0x0000000900037c10 */ /* 0x000fc800087fe4ff */
[----:B-1----:R-:W3:Y:S04]  /*0220*/  LDG.E R5, desc[UR4][R4.64] ;  /* 0x0000000404057981 */ /* 0x002ee8000c1e1900 */
[----:B------:R-:W3:Y:S01]  /*0230*/  LDG.E R2, desc[UR4][R2.64] ;  /* 0x0000000402027981 */ /* 0x000ee2000c1e1900 */
[----:B--2---:R-:W-:-:S04]  /*0240*/  IADD3 R6, P0, PT, R6, UR6, RZ ;  /* 0x0000000606067c10 */ /* 0x004fc8000ff1e0ff */
[----:B------:R-:W-:Y:S01]  /*0250*/  IADD3.X R7, PT, PT, R0, UR7, RZ, P0, !PT ;  /* 0x0000000700077c10 */ /* 0x000fe200087fe4ff */
[----:B---3--:R-:W-:-:S05]  /*0260*/  FADD R9, R2, R5 ;  /* 0x0000000502097221 */ /* 0x008fca0000000000 */
[----:B------:R-:W-:Y:S01]  /*0270*/  STG.E desc[UR4][R6.64], R9 ;  /* 0x0000000906007986 */ /* 0x000fe2000c101904 */
[----:B------:R-:W-:Y:S05]  /*0280*/  EXIT ;  /* 0x000000000000794d */ /* 0x000fea0003800000 */
.L_x_0:
[----:B------:R-:W-:-:S00]  /*0290*/  BRA `(.L_x_0) ;  /* 0xfffffffc00fc7947 */ /* 0x000fc0000383ffff */
[----:B------:R-:W-:-:S00]  /*02a0*/  NOP ;  /* 0x0000000000007918 */ /* 0x000fc00000000000 */
        /* <DEDUP_REMOVED lines=13> */
.L_x_6:


//--------------------- .text._Z9warmingUpPfS_S_  --------------------------
	.section	.text._Z9warmingUpPfS_S_,"ax",@progbits
	.align	128
.text._Z9warmingUpPfS_S_:
        .type           _Z9warmingUpPfS_S_,@function
        .size           _Z9warmingUpPfS_S_,(.L_x_7 - _Z9warmingUpPfS_S_)
        .other          _Z9warmingUpPfS_S_,@"STO_CUDA_ENTRY STV_DEFAULT"
_Z9warmingUpPfS_S_:
[----:B------:R-:W-:Y:S01]  /*0000*/  LDC R1, c[0x0][0x37c] ;  /* 0x0000df00ff017b82 */ /* 0x000fe20000000800 */
[----:B------:R-:W0:Y:S01]  /*0010*/  S2R R2, SR_TID.Y ;  /* 0x0000000000027919 */ /* 0x000e220000002200 */
[----:B------:R-:W1:Y:S06]  /*0020*/  LDCU UR6, c[0x0][0x360] ;  /* 0x00006c00ff0677ac */ /* 0x000e6c0008000800 */
[----:B------:R-:W2:Y:S01]  /*0030*/  S2UR UR9, SR_CTAID.Y ;  /* 0x00000000000979c3 */ /* 0x000ea20000002600 */
[----:B------:R-:W0:Y:S01]  /*0040*/  S2R R9, SR_TID.Z ;  /* 0x0000000000097919 */ /* 0x000e220000002300 */
[----:B------:R-:W1:Y:S01]  /*0050*/  LDCU UR7, c[0x0][0x364] ;  /* 0x00006c80ff0777ac */ /* 0x000e620008000800 */
[----:B------:R-:W2:Y:S01]  /*0060*/  S2R R0, SR_CTAID.Z ;  /* 0x0000000000007919 */ /* 0x000ea20000002700 */
[----:B------:R-:W3:Y:S04]  /*0070*/  LDCU UR5, c[0x0][0x368] ;  /* 0x00006d00ff0577ac */ /* 0x000ee80008000800 */
[----:B------:R-:W4:Y:S01]  /*0080*/  LDC R5, c[0x0][0x370] ;  /* 0x0000dc00ff057b82 */ /* 0x000f220000000800 */
[----:B------:R-:W5:Y:S01]  /*0090*/  S2R R7, SR_TID.X ;  /* 0x0000000000077919 */ /* 0x000f620000002100 */
[----:B------:R-:W4:Y:S06]  /*00a0*/  LDCU.128 UR12, c[0x0][0x380] ;  /* 0x00007000ff0c77ac */ /* 0x000f2c0008000c00 */
[----:B------:R-:W2:Y:S01]  /*00b0*/  LDC R3, c[0x0][0x374] ;  /* 0x0000dd00ff037b82 */ /* 0x000ea20000000800 */
[----:B-1----:R-:W-:-:S07]  /*00c0*/  UIMAD UR4, UR6, UR7, URZ ;  /* 0x00000007060472a4 */ /* 0x002fce000f8e02ff */
[----:B------:R-:W4:Y:S01]  /*00d0*/  S2UR UR8, SR_CTAID.X ;  /* 0x00000000000879c3 */ /* 0x000f220000002500 */
[----:B---3--:R-:W-:Y:S01]  /*00e0*/  UIMAD UR4, UR4, UR5, URZ ;  /* 0x00000005040472a4 */ /* 0x008fe2000f8e02ff */
[----:B0-----:R-:W-:Y:S02]  /*00f0*/  IMAD R2, R9, UR7, R2 ;  /* 0x0000000709027c24 */ /* 0x001fe4000f8e0202 */
[----:B--2---:R-:W-:Y:S02]  /*0100*/  IMAD R0, R0, R3, UR9 ;  /* 0x0000000900007e24 */ /* 0x004fe4000f8e0203 */
[----:B-----5:R-:W-:Y:S01]  /*0110*/  IMAD R2, R2, UR6, R7 ;  /* 0x0000000602027c24 */ /* 0x020fe2000f8e0207 */
[----:B------:R-:W0:Y:S01]  /*0120*/  LDCU.64 UR6, c[0x0][0x390] ;  /* 0x00007200ff0677ac */ /* 0x000e220008000a00 */
[----:B------:R-:W-:Y:S02]  /*0130*/  IMAD.MOV.U32 R3, RZ, RZ, RZ ;  /* 0x000000ffff037224 */ /* 0x000fe400078e00ff */
[----:B----4-:R-:W-:-:S04]  /*0140*/  IMAD R5, R0, R5, UR8 ;  /* 0x0000000800057e24 */ /* 0x010fc8000f8e0205 */
[----:B------:R-:W-:Y:S01]  /*0150*/  IMAD.WIDE.U32 R2, R5, UR4, R2 ;  /* 0x0000000405027c25 */ /* 0x000fe2000f8e0002 */
[----:B------:R-:W1:Y:S02]  /*0160*/  LDCU.64 UR4, c[0x0][0x358] ;  /* 0x00006b00ff0477ac */ /* 0x000e640008000a00 */
[C---:B------:R-:W-:Y:S02]  /*0170*/  SHF.L.U32 R6, R2.reuse, 0x2, RZ ;  /* 0x0000000202067819 */ /* 0x040fe400000006ff */
[----:B------:R-:W-:Y:S02]  /*0180*/  SHF.L.U64.HI R0, R2, 0x2, R3 ;  /* 0x0000000202007819 */ /* 0x000fe40000010203 */
[C---:B------:R-:W-:Y:S02]  /*0190*/  IADD3 R4, P1, PT, R6.reuse, UR14, RZ ;  /* 0x0000000e06047c10 */ /* 0x040fe4000ff3e0ff */
[----:B------:R-:W-:Y:S02]  /*01a0*/  IADD3 R2, P0, PT, R6, UR12, RZ ;  /* 0x0000000c06027c10 */ /* 0x000fe4000ff1e0ff */
[----:B------:R-:W-:-:S02]  /*01b0*/  IADD3.X R5, PT, PT, R0, UR15, RZ, P1, !PT ;  /* 0x0000000f00057c10 */ /* 0x000fc40008ffe4ff */
[----:B------:R-:W-:-:S04]  /*01c0*/  IADD3.X R3, PT, PT, R0, UR13, RZ, P0, !PT ;  /* 0x0000000d00037c10 */ /* 0x000fc800087fe4ff */
[----:B-1----:R-:W2:Y:S04]  /*01d0*/  LDG.E R5, desc[UR4][R4.64] ;  /* 0x0000000404057981 */ /* 0x002ea8000c1e1900 */
[----:B------:R-:W2:Y:S01]  /*01e0*/  LDG.E R2, desc[UR4][R2.64] ;  /* 0x0000000402027981 */ /* 0x000ea2000c1e1900 */
[----:B0-----:R-:W-:-:S04]  /*01f0*/  IADD3 R6, P0, PT, R6, UR6, RZ ;  /* 0x0000000606067c10 */ /* 0x001fc8000ff1e0ff */
[----:B------:R-:W-:Y:S01]  /*0200*/  IADD3.X R7, PT, PT, R0, UR7, RZ, P0, !PT ;  /* 0x0000000700077c10 */ /* 0x000fe200087fe4ff */
[----:B--2---:R-:W-:-:S05]  /*0210*/  FADD R9, R2, R5 ;  /* 0x0000000502097221 */ /* 0x004fca0000000000 */
[----:B------:R-:W-:Y:S01]  /*0220*/  STG.E desc[UR4][R6.64], R9 ;  /* 0x0000000906007986 */ /* 0x000fe2000c101904 */
[----:B------:R-:W-:Y:S05]  /*0230*/  EXIT ;  /* 0x000000000000794d */ /* 0x000fea0003800000 */
.L_x_1:
        /* <DEDUP_REMOVED lines=12> */
.L_x_7:


//--------------------- .text._Z17sumArraysOnDevicePfS_S_i --------------------------
	.section	.text._Z17sumArraysOnDevicePfS_S_i,"ax",@progbits
	.align	128
.text._Z17sumArraysOnDevicePfS_S_i:
        .type           _Z17sumArraysOnDevicePfS_S_i,@function
        .size           _Z17sumArraysOnDevicePfS_S_i,(.L_x_8 - _Z17sumArraysOnDevicePfS_S_i)
        .other          _Z17sumArraysOnDevicePfS_S_i,@"STO_CUDA_ENTRY STV_DEFAULT"
_Z17sumArraysOnDevicePfS_S_i:
        /* <DEDUP_REMOVED lines=41> */
.L_x_2:
        /* <DEDUP_REMOVED lines=15> */
.L_x_8:


//--------------------- .text._Z17sumArraysOnDevicePfS_S_ --------------------------
	.section	.text._Z17sumArraysOnDevicePfS_S_,"ax",@progbits
	.align	128
        .global         _Z17sumArraysOnDevicePfS_S_
        .type           _Z17sumArraysOnDevicePfS_S_,@function
        .size           _Z17sumArraysOnDevicePfS_S_,(.L_x_10 - _Z17sumArraysOnDevicePfS_S_)
        .other          _Z17sumArraysOnDevicePfS_S_,@"STO_CUDA_ENTRY STV_DEFAULT"
_Z17sumArraysOnDevicePfS_S_:
.text._Z17sumArraysOnDevicePfS_S_:
        /* <DEDUP_REMOVED lines=36> */
.L_x_3:
        /* <DEDUP_REMOVED lines=12> */
.L_x_10:


//--------------------- .text._Z10checkIndexv     --------------------------
	.section	.text._Z10checkIndexv,"ax",@progbits
	.align	128
.text._Z10checkIndexv:
        .type           _Z10checkIndexv,@function
        .size           _Z10checkIndexv,(.L_x_9 - _Z10checkIndexv)
        .other          _Z10checkIndexv,@"STO_CUDA_ENTRY STV_DEFAULT"
_Z10checkIndexv:
[----:B------:R-:W0:Y:S01]  /*0000*/  LDC R1, c[0x0][0x37c] ;  /* 0x0000df00ff017b82 */ /* 0x000e220000000800 */
[----:B------:R-:W1:Y:S01]  /*0010*/  S2R R7, SR_TID.Y ;  /* 0x0000000000077919 */ /* 0x000e620000002200 */
[----:B------:R-:W2:Y:S06]  /*0020*/  LDCU UR5, c[0x0][0x2fc] ;  /* 0x00005f80ff0577ac */ /* 0x000eac0008000800 */
[----:B------:R-:W3:Y:S01]  /*0030*/  LDC R10, c[0x0][0x370] ;  /* 0x0000dc00ff0a7b82 */ /* 0x000ee20000000800 */
[----:B------:R-:W-:Y:S01]  /*0040*/  HFMA2 R5, -RZ, RZ, 0, 0 ;  /* 0x00000000ff057431 */ /* 0x000fe200000001ff */
[----:B------:R-:W4:Y:S01]  /*0050*/  S2R R8, SR_TID.Z ;  /* 0x0000000000087919 */ /* 0x000f220000002300 */
[----:B0-----:R-:W-:Y:S01]  /*0060*/  IADD3 R1, PT, PT, R1, -0x38, RZ ;  /* 0xffffffc801017810 */ /* 0x001fe20007ffe0ff */
[----:B------:R-:W0:Y:S01]  /*0070*/  LDCU UR4, c[0x0][0x2f8] ;  /* 0x00005f00ff0477ac */ /* 0x000e220008000800 */
[----:B------:R-:W5:Y:S03]  /*0080*/  S2R R16, SR_CTAID.Y ;  /* 0x0000000000107919 */ /* 0x000f660000002600 */
[----:B------:R-:W3:Y:S01]  /*0090*/  LDC R11, c[0x0][0x374] ;  /* 0x0000dd00ff0b7b82 */ /* 0x000ee20000000800 */
[----:B------:R-:W2:Y:S01]  /*00a0*/  LDCU.64 UR6, c[0x4][URZ] ;  /* 0x01000000ff0677ac */ /* 0x000ea20008000a00 */
[----:B------:R-:W5:Y:S01]  /*00b0*/  S2R R17, SR_CTAID.Z ;  /* 0x0000000000117919 */ /* 0x000f620000002700 */
[----:B------:R-:W1:Y:S05]  /*00c0*/  S2R R6, SR_TID.X ;  /* 0x0000000000067919 */ /* 0x000e6a0000002100 */
[----:B------:R-:W0:Y:S01]  /*00d0*/  LDC R12, c[0x0][0x378] ;  /* 0x0000de00ff0c7b82 */ /* 0x000e220000000800 */
[----:B------:R-:W4:Y:S07]  /*00e0*/  S2R R9, SR_CTAID.X ;  /* 0x0000000000097919 */ /* 0x000f2e0000002500 */
[----:B------:R-:W0:Y:S08]  /*00f0*/  LDC R13, c[0x0][0x360] ;  /* 0x0000d800ff0d7b82 */ /* 0x000e300000000800 */
[----:B------:R-:W2:Y:S01]  /*0100*/  LDC R14, c[0x0][0x364] ;  /* 0x0000d900ff0e7b82 */ /* 0x000ea20000000800 */
[----:B---3--:R-:W-:Y:S07]  /*0110*/  STL.64 [R1], R10 ;  /* 0x0000000a01007387 */ /* 0x008fee0000100a00 */
[----:B------:R-:W3:Y:S01]  /*0120*/  LDC R15, c[0x0][0x368] ;  /* 0x0000da00ff0f7b82 */ /* 0x000ee20000000800 */
[----:B-----5:R-:W-:Y:S01]  /*0130*/  IMAD R2, R11, R17, R16 ;  /* 0x000000110b027224 */ /* 0x020fe200078e0210 */
[----:B------:R-:W-:Y:S04]  /*0140*/  STL.64 [R1+0x28], R16 ;  /* 0x0000281001007387 */ /* 0x000fe80000100a00 */
[----:B-1----:R1:W-:Y:S04]  /*0150*/  STL.64 [R1+0x18], R6 ;  /* 0x0000180601007387 */ /* 0x0023e80000100a00 */
[----:B----4-:R4:W-:Y:S04]  /*0160*/  STL.64 [R1+0x20], R8 ;  /* 0x0000200801007387 */ /* 0x0109e80000100a00 */
[----:B0-----:R0:W-:Y:S01]  /*0170*/  STL.64 [R1+0x8], R12 ;  /* 0x0000080c01007387 */ /* 0x0011e20000100a00 */
[----:B--2---:R-:W-:-:S02]  /*0180*/  IMAD R3, R14, R8, R7 ;  /* 0x000000080e037224 */ /* 0x004fc400078e0207 */
[----:B------:R-:W-:Y:S02]  /*0190*/  IMAD R0, R13, R14, RZ ;  /* 0x0000000e0d007224 */ /* 0x000fe400078e02ff */
[----:B------:R-:W-:Y:S01]  /*01a0*/  IMAD R4, R3, R13, R6 ;  /* 0x0000000d03047224 */ /* 0x000fe200078e0206 */
[----:B-1----:R-:W-:Y:S01]  /*01b0*/  IADD3 R6, P0, PT, R1, UR4, RZ ;  /* 0x0000000401067c10 */ /* 0x002fe2000ff1e0ff */
[----:B------:R-:W-:Y:S02]  /*01c0*/  IMAD R3, R2, R10, R9 ;  /* 0x0000000a02037224 */ /* 0x000fe400078e0209 */
[----:B---3--:R-:W-:Y:S01]  /*01d0*/  IMAD R0, R0, R15, RZ ;  /* 0x0000000f00007224 */ /* 0x008fe200078e02ff */
[----:B------:R0:W-:Y:S01]  /*01e0*/  STL.64 [R1+0x10], R14 ;  /* 0x0000100e01007387 */ /* 0x0001e20000100a00 */
[----:B------:R-:W-:Y:S02]  /*01f0*/  IADD3.X R7, PT, PT, RZ, UR5, RZ, P0, !PT ;  /* 0x00000005ff077c10 */ /* 0x000fe400087fe4ff */
[----:B------:R-:W-:Y:S01]  /*0200*/  IMAD.WIDE.U32 R2, R0, R3, R4 ;  /* 0x0000000300027225 */ /* 0x000fe200078e0004 */
[----:B------:R-:W-:-:S02]  /*0210*/  MOV R0, 0x8 ;  /* 0x0000000800007802 */ /* 0x000fc40000000f00 */
[----:B------:R-:W-:Y:S02]  /*0220*/  MOV R4, UR6 ;  /* 0x0000000600047c02 */ /* 0x000fe40008000f00 */
[----:B------:R0:W-:Y:S01]  /*0230*/  STL.64 [R1+0x30], R2 ;  /* 0x0000300201007387 */ /* 0x0001e20000100a00 */
[----:B----4-:R0:W1:Y:S01]  /*0240*/  LDC.64 R8, c[0x4][R0] ;  /* 0x0100000000087b82 */ /* 0x0100620000000a00 */
[----:B------:R-:W-:-:S07]  /*0250*/  MOV R5, UR7 ;  /* 0x0000000700057c02 */ /* 0x000fce0008000f00 */
[----:B------:R-:W-:-:S07]  /*0260*/  LEPC R20, `(.L_x_4) ;  /* 0x000000001014794e */ /* 0x000fce0000000000 */
[----:B01----:R-:W-:Y:S05]  /*0270*/  CALL.ABS.NOINC R8 ;  /* 0x0000000008007343 */ /* 0x003fea0003c00000 */
.L_x_4:
[----:B------:R-:W-:Y:S05]  /*0280*/  EXIT ;  /* 0x000000000000794d */ /* 0x000fea0003800000 */
.L_x_5:
        /* <DEDUP_REMOVED lines=15> */
.L_x_9:


//--------------------- .nv.global.init           --------------------------
	.section	.nv.global.init,"aw",@progbits
.nv.global.init:
	.type		$str,@object
	.size		$str,(.L_0 - $str)
$str:
        /*0000*/ 	.byte	0x67, 0x72, 0x69, 0x64, 0x44, 0x69, 0x6d, 0x3a, 0x28, 0x25, 0x64, 0x2c, 0x25, 0x64, 0x2c, 0x25
        /*0010*/ 	.byte	0x64, 0x29, 0x2c, 0x20, 0x62, 0x6c, 0x6f, 0x63, 0x6b, 0x44, 0x69, 0x6d, 0x3a, 0x28, 0x25, 0x64
        /*0020*/ 	.byte	0x2c, 0x25, 0x64, 0x2c, 0x25, 0x64, 0x29, 0x2c, 0x74, 0x68, 0x72, 0x65, 0x61, 0x64, 0x49, 0x64
        /*0030*/ 	.byte	0x78, 0x3a, 0x28, 0x25, 0x64, 0x2c, 0x25, 0x64, 0x2c, 0x25, 0x64, 0x29, 0x2c, 0x20, 0x62, 0x6c
        /*0040*/ 	.byte	0x6f, 0x63, 0x6b, 0x49, 0x64, 0x78, 0x3a, 0x28, 0x25, 0x64, 0x2c, 0x25, 0x64, 0x2c, 0x25, 0x64
        /*0050*/ 	.byte	0x29, 0x2c, 0x74, 0x68, 0x72, 0x65, 0x61, 0x64, 0x49, 0x64, 0x78, 0x4f, 0x66, 0x47, 0x72, 0x69
        /*0060*/ 	.byte	0x64, 0x3a, 0x25, 0x6c, 0x6c, 0x64, 0x2e, 0x0a, 0x00
.L_0:


//--------------------- .nv.shared.reserved.0     --------------------------
	.section	.nv.shared.reserved.0,"aw",@nobits
	.weak		__nv_reservedSMEM_offset_0_alias
	.size		__nv_reservedSMEM_offset_0_alias, 0, 64
	.other		__nv_reservedSMEM_offset_0_alias,@"STO_CUDA_RESERVED_SHARED STV_DEFAULT"
__nv_reservedSMEM_offset_0_alias:
	.zero		0
	.zero		64


//--------------------- .nv.constant0._Z9warmingUpPfS_S_i --------------------------
	.section	.nv.constant0._Z9warmingUpPfS_S_i,"a",@progbits
	.sectionflags	@""
	.align	4
.nv.constant0._Z9warmingUpPfS_S_i:
	.zero		924


//--------------------- .nv.constant0._Z9warmingUpPfS_S_ --------------------------
	.section	.nv.constant0._Z9warmingUpPfS_S_,"a",@progbits
	.sectionflags	@""
	.align	4
.nv.constant0._Z9warmingUpPfS_S_:
	.zero		920


//--------------------- .nv.constant0._Z17sumArraysOnDevicePfS_S_i --------------------------
	.section	.nv.constant0._Z17sumArraysOnDevicePfS_S_i,"a",@progbits
	.sectionflags	@""
	.align	4
.nv.constant0._Z17sumArraysOnDevicePfS_S_i:
	.zero		924


//--------------------- .nv.constant0._Z17sumArraysOnDevicePfS_S_ --------------------------
	.section	.nv.constant0._Z17sumArraysOnDevicePfS_S_,"a",@progbits
	.sectionflags	@""
	.align	4
.nv.constant0._Z17sumArraysOnDevicePfS_S_:
	.zero		920


//--------------------- .nv.constant0._Z10checkIndexv --------------------------
	.section	.nv.constant0._Z10checkIndexv,"a",@progbits
	.sectionflags	@""
	.align	4
.nv.constant0._Z10checkIndexv:
	.zero		896


//--------------------- SYMBOLS --------------------------

	.type		.nv.reservedSmem.offset0,@object
	.size		.nv.reservedSmem.offset0,0x4
	.type		vprintf,@function
